	.headerflags	@"EF_CUDA_TEXMODE_UNIFIED EF_CUDA_64BIT_ADDRESS EF_CUDA_ACCELERATORS EF_CUDA_SM90 EF_CUDA_VIRTUAL_SM(EF_CUDA_SM90)"
	.elftype	@"ET_EXEC"


//--------------------- .nv.info                  --------------------------
	.section	.nv.info,"",@"SHT_CUDA_INFO"
	.align	4


	//----- nvinfo : EIATTR_REGCOUNT
	.align		4
        /*0000*/ 	.byte	0x04, 0x2f
        /*0002*/ 	.short	(.L_3 - .L_2)
	.align		4
.L_2:
        /*0004*/ 	.word	index@(triton_poi_fused__native_batch_norm_legit_no_training_relu_19)
        /*0008*/ 	.word	0x00000010


	//----- nvinfo : EIATTR_MIN_STACK_SIZE
	.align		4
.L_3:
        /*000c*/ 	.byte	0x04, 0x12
        /*000e*/ 	.short	(.L_5 - .L_4)
	.align		4
.L_4:
        /*0010*/ 	.word	index@(triton_poi_fused__native_batch_norm_legit_no_training_relu_19)
        /*0014*/ 	.word	0x00000000


	//----- nvinfo : EIATTR_FRAME_SIZE
	.align		4
.L_5:
        /*0018*/ 	.byte	0x04, 0x11
        /*001a*/ 	.short	(.L_7 - .L_6)
	.align		4
.L_6:
        /*001c*/ 	.word	index@(triton_poi_fused__native_batch_norm_legit_no_training_relu_19)
        /*0020*/ 	.word	0x00000000


	//----- nvinfo : EIATTR_MIN_STACK_SIZE
	.align		4
.L_7:
        /*0024*/ 	.byte	0x04, 0x12
        /*0026*/ 	.short	(.L_9 - .L_8)
	.align		4
.L_8:
        /*0028*/ 	.word	index@(triton_poi_fused__native_batch_norm_legit_no_training_relu_19)
        /*002c*/ 	.word	0x00000000
.L_9:


//--------------------- .nv.info.triton_poi_fused__native_batch_norm_legit_no_training_relu_19 --------------------------
	.section	.nv.info.triton_poi_fused__native_batch_norm_legit_no_training_relu_19,"",@"SHT_CUDA_INFO"
	.sectionflags	@""
	.align	4


	//----- nvinfo : EIATTR_CUDA_API_VERSION
	.align		4
        /*0000*/ 	.byte	0x04, 0x37
        /*0002*/ 	.short	(.L_11 - .L_10)
.L_10:
        /*0004*/ 	.word	0x0000007c


	//----- nvinfo : EIATTR_KPARAM_INFO
	.align		4
.L_11:
        /*0008*/ 	.byte	0x04, 0x17
        /*000a*/ 	.short	(.L_13 - .L_12)
.L_12:
        /*000c*/ 	.word	0x00000000
        /*0010*/ 	.short	0x0006
        /*0012*/ 	.short	0x0030
        /*0014*/ 	.byte	0x00, 0xf0, 0x11, 0x00


	//----- nvinfo : EIATTR_KPARAM_INFO
	.align		4
.L_13:
        /*0018*/ 	.byte	0x04, 0x17
        /*001a*/ 	.short	(.L_15 - .L_14)
.L_14:
        /*001c*/ 	.word	0x00000000
        /*0020*/ 	.short	0x0005
        /*0022*/ 	.short	0x0028
        /*0024*/ 	.byte	0x00, 0xf4, 0x21, 0x00


	//----- nvinfo : EIATTR_KPARAM_INFO
	.align		4
.L_15:
        /*0028*/ 	.byte	0x04, 0x17
        /*002a*/ 	.short	(.L_17 - .L_16)
.L_16:
        /*002c*/ 	.word	0x00000000
        /*0030*/ 	.short	0x0004
        /*0032*/ 	.short	0x0020
        /*0034*/ 	.byte	0x00, 0xf4, 0x21, 0x00


	//----- nvinfo : EIATTR_KPARAM_INFO
	.align		4
.L_17:
        /*0038*/ 	.byte	0x04, 0x17
        /*003a*/ 	.short	(.L_19 - .L_18)
.L_18:
        /*003c*/ 	.word	0x00000000
        /*0040*/ 	.short	0x0003
        /*0042*/ 	.short	0x0018
        /*0044*/ 	.byte	0x00, 0xf4, 0x21, 0x00


	//----- nvinfo : EIATTR_KPARAM_INFO
	.align		4
.L_19:
        /*0048*/ 	.byte	0x04, 0x17
        /*004a*/ 	.short	(.L_21 - .L_20)
.L_20:
        /*004c*/ 	.word	0x00000000
        /*0050*/ 	.short	0x0002
        /*0052*/ 	.short	0x0010
        /*0054*/ 	.byte	0x00, 0xf4, 0x21, 0x00


	//----- nvinfo : EIATTR_KPARAM_INFO
	.align		4
.L_21:
        /*0058*/ 	.byte	0x04, 0x17
        /*005a*/ 	.short	(.L_23 - .L_22)
.L_22:
        /*005c*/ 	.word	0x00000000
        /*0060*/ 	.short	0x0001
        /*0062*/ 	.short	0x0008
        /*0064*/ 	.byte	0x00, 0xf4, 0x21, 0x00


	//----- nvinfo : EIATTR_KPARAM_INFO
	.align		4
.L_23:
        /*0068*/ 	.byte	0x04, 0x17
        /*006a*/ 	.short	(.L_25 - .L_24)
.L_24:
        /*006c*/ 	.word	0x00000000
        /*0070*/ 	.short	0x0000
        /*0072*/ 	.short	0x0000
        /*0074*/ 	.byte	0x00, 0xf4, 0x21, 0x00


	//----- nvinfo : EIATTR_SPARSE_MMA_MASK
	.align		4
.L_25:
        /*0078*/ 	.byte	0x03, 0x50
        /*007a*/ 	.short	0x0000


	//----- nvinfo : EIATTR_MAXREG_COUNT
	.align		4
        /*007c*/ 	.byte	0x03, 0x1b
        /*007e*/ 	.short	0x00ff


	//----- nvinfo : EIATTR_EXIT_INSTR_OFFSETS
	.align		4
        /*0080*/ 	.byte	0x04, 0x1c
        /*0082*/ 	.short	(.L_27 - .L_26)


	//   ....[0]....
.L_26:
        /*0084*/ 	.word	0x00000300


	//----- nvinfo : EIATTR_REQNTID
	.align		4
.L_27:
        /*0088*/ 	.byte	0x04, 0x10
        /*008a*/ 	.short	(.L_29 - .L_28)
.L_28:
        /*008c*/ 	.word	0x00000080
        /*0090*/ 	.word	0x00000001
        /*0094*/ 	.word	0x00000001


	//----- nvinfo : EIATTR_CBANK_PARAM_SIZE
	.align		4
.L_29:
        /*0098*/ 	.byte	0x03, 0x19
        /*009a*/ 	.short	0x0034


	//----- nvinfo : EIATTR_PARAM_CBANK
	.align		4
        /*009c*/ 	.byte	0x04, 0x0a
        /*009e*/ 	.short	(.L_31 - .L_30)
	.align		4
.L_30:
        /*00a0*/ 	.word	index@(.nv.constant0.triton_poi_fused__native_batch_norm_legit_no_training_relu_19)
        /*00a4*/ 	.short	0x0210
        /*00a6*/ 	.short	0x0034


	//----- nvinfo : EIATTR_SW_WAR
	.align		4
.L_31:
        /*00a8*/ 	.byte	0x04, 0x36
        /*00aa*/ 	.short	(.L_33 - .L_32)
.L_32:
        /*00ac*/ 	.word	0x00000008
.L_33:


//--------------------- .nv.callgraph             --------------------------
	.section	.nv.callgraph,"",@"SHT_CUDA_CALLGRAPH"
	.align	4
	.sectionentsize	8
	.align		4
        /*0000*/ 	.word	0x00000000
	.align		4
        /*0004*/ 	.word	0xffffffff
	.align		4
        /*0008*/ 	.word	0x00000000
	.align		4
        /*000c*/ 	.word	0xfffffffe
	.align		4
        /*0010*/ 	.word	0x00000000
	.align		4
        /*0014*/ 	.word	0xfffffffd
	.align		4
        /*0018*/ 	.word	0x00000000
	.align		4
        /*001c*/ 	.word	0xfffffffc


//--------------------- .nv.constant4             --------------------------
	.section	.nv.constant4,"a",@progbits
	.align	8
	.align		8
.nv.constant4:
        /*0000*/ 	.dword	_$_str
	.align		8
        /*0008*/ 	.dword	_$_str_$_2


//--------------------- .text.triton_poi_fused__native_batch_norm_legit_no_training_relu_19 --------------------------
	.section	.text.triton_poi_fused__native_batch_norm_legit_no_training_relu_19,"ax",@progbits
	.align	128
        .global         triton_poi_fused__native_batch_norm_legit_no_training_relu_19
        .type           triton_poi_fused__native_batch_norm_legit_no_training_relu_19,@function
        .size           triton_poi_fused__native_batch_norm_legit_no_training_relu_19,(.L_x_1 - triton_poi_fused__native_batch_norm_legit_no_training_relu_19)
        .other          triton_poi_fused__native_batch_norm_legit_no_training_relu_19,@"STO_CUDA_ENTRY STV_DEFAULT"
triton_poi_fused__native_batch_norm_legit_no_training_relu_19:
.text.triton_poi_fused__native_batch_norm_legit_no_training_relu_19:
[----:B------:R-:W-:Y:S01]  /*0000*/  LDC R1, c[0x0][0x28] ;  /* 0x00000a00ff017b82 */ /* 0x000fe20000000800 */
[----:B------:R-:W1:Y:S07]  /*0010*/  S2R R0, SR_TID.X ;  /* 0x0000000000007919 */ /* 0x000e6e0000002100 */
[----:B------:R-:W2:Y:S01]  /*0020*/  LDC.64 R6, c[0x0][0x220] ;  /* 0x00008800ff067b82 */ /* 0x000ea20000000a00 */
[----:B------:R-:W-:Y:S01]  /*0030*/  ULDC.64 UR4, c[0x0][0x208] ;  /* 0x0000820000047ab9 */ /* 0x000fe20000000a00 */
[----:B------:R-:W3:Y:S06]  /*0040*/  S2R R3, SR_CTAID.X ;  /* 0x0000000000037919 */ /* 0x000eec0000002500 */
[----:B------:R-:W4:Y:S08]  /*0050*/  LDC.64 R4, c[0x0][0x218] ;  /* 0x00008600ff047b82 */ /* 0x000f300000000a00 */
[----:B------:R-:W5:Y:S08]  /*0060*/  LDC.64 R8, c[0x0][0x228] ;  /* 0x00008a00ff087b82 */ /* 0x000f700000000a00 */
[----:B------:R-:W4:Y:S01]  /*0070*/  LDC.64 R10, c[0x0][0x230] ;  /* 0x00008c00ff0a7b82 */ /* 0x000f220000000a00 */
[----:B-1----:R-:W-:-:S02]  /*0080*/  LOP3.LUT R0, R0, 0x7f, RZ, 0xc0, !PT ;  /* 0x0000007f00007812 */ /* 0x002fc400078ec0ff */
[----:B---3--:R-:W-:Y:S02]  /*0090*/  SHF.R.S32.HI R2, RZ, 0x18, R3 ;  /* 0x00000018ff027819 */ /* 0x008fe40000011403 */
[----:B------:R-:W-:Y:S02]  /*00a0*/  LEA R0, R3, R0, 0x7 ;  /* 0x0000000003007211 */ /* 0x000fe400078e38ff */
[----:B------:R-:W-:-:S04]  /*00b0*/  SGXT R3, R2, 0x1 ;  /* 0x000000010203781a */ /* 0x000fc80000000200 */
[----:B------:R-:W-:-:S04]  /*00c0*/  LEA.HI R3, R3, R0, RZ, 0x4 ;  /* 0x0000000003037211 */ /* 0x000fc800078f20ff */
[--C-:B------:R-:W-:Y:S02]  /*00d0*/  SHF.R.S32.HI R2, RZ, 0x4, R3.reuse ;  /* 0x00000004ff027819 */ /* 0x100fe40000011403 */
[----:B------:R-:W-:-:S04]  /*00e0*/  SHF.R.S32.HI R3, RZ, 0x1f, R3 ;  /* 0x0000001fff037819 */ /* 0x000fc80000011403 */
[----:B------:R-:W-:-:S04]  /*00f0*/  LEA.HI R3, R3, R2, RZ, 0x8 ;  /* 0x0000000203037211 */ /* 0x000fc800078f40ff */
[----:B------:R-:W-:-:S04]  /*0100*/  LOP3.LUT R3, R3, 0xffffff00, RZ, 0xc0, !PT ;  /* 0xffffff0003037812 */ /* 0x000fc800078ec0ff */
[----:B------:R-:W-:Y:S02]  /*0110*/  IADD3 R13, R2, -R3, RZ ;  /* 0x80000003020d7210 */ /* 0x000fe40007ffe0ff */
[----:B------:R-:W1:Y:S03]  /*0120*/  LDC.64 R2, c[0x0][0x210] ;  /* 0x00008400ff027b82 */ /* 0x000e660000000a00 */
[----:B--2---:R-:W-:-:S06]  /*0130*/  IMAD.WIDE R6, R13, 0x4, R6 ;  /* 0x000000040d067825 */ /* 0x004fcc00078e0206 */
[----:B------:R-:W2:Y:S01]  /*0140*/  LDG.E.EL R6, desc[UR4][R6.64] ;  /* 0x0000000406067981 */ /* 0x000ea2000c2e1900 */
[----:B----4-:R-:W-:-:S04]  /*0150*/  IMAD.WIDE R4, R13, 0x4, R4 ;  /* 0x000000040d047825 */ /* 0x010fc800078e0204 */
[C---:B-----5:R-:W-:Y:S02]  /*0160*/  IMAD.WIDE R8, R13.reuse, 0x4, R8 ;  /* 0x000000040d087825 */ /* 0x060fe400078e0208 */
[----:B------:R3:W4:Y:S02]  /*0170*/  LDG.E.EL R5, desc[UR4][R4.64] ;  /* 0x0000000404057981 */ /* 0x000724000c2e1900 */
[----:B0-----:R-:W-:Y:S02]  /*0180*/  IMAD.WIDE R10, R13, 0x4, R10 ;  /* 0x000000040d0a7825 */ /* 0x001fe400078e020a */
[----:B------:R-:W5:Y:S02]  /*0190*/  LDG.E.EL R8, desc[UR4][R8.64] ;  /* 0x0000000408087981 */ /* 0x000f64000c2e1900 */
[C---:B-1----:R-:W-:Y:S02]  /*01a0*/  IMAD.WIDE R2, R0.reuse, 0x4, R2 ;  /* 0x0000000400027825 */ /* 0x042fe400078e0202 */
[----:B------:R-:W5:Y:S04]  /*01b0*/  LDG.E.EL R11, desc[UR4][R10.64] ;  /* 0x000000040a0b7981 */ /* 0x000f68000c2e1900 */
[----:B------:R0:W4:Y:S01]  /*01c0*/  LDG.E R12, desc[UR4][R2.64] ;  /* 0x00000004020c7981 */ /* 0x000122000c1e1900 */
[----:B---3--:R-:W-:Y:S01]  /*01d0*/  HFMA2.MMA R4, -RZ, RZ, 1.625, 0 ;  /* 0x3e800000ff047435 */ /* 0x008fe200000001ff */
[----:B0-----:R-:W0:Y:S02]  /*01e0*/  LDC.64 R2, c[0x0][0x238] ;  /* 0x00008e00ff027b82 */ /* 0x001e240000000a00 */
[----:B0-----:R-:W-:-:S04]  /*01f0*/  IMAD.WIDE R2, R0, 0x4, R2 ;  /* 0x0000000400027825 */ /* 0x001fc800078e0202 */
[----:B--2---:R-:W-:-:S04]  /*0200*/  FADD R6, R6, 9.9999997473787516356e-06 ;  /* 0x3727c5ac06067421 */ /* 0x004fc80000000000 */
[----:B------:R-:W0:Y:S02]  /*0210*/  MUFU.SQRT R7, R6 ;  /* 0x0000000600077308 */ /* 0x000e240000002000 */
[C---:B0-----:R-:W-:Y:S02]  /*0220*/  FSETP.GT.AND P0, PT, R7.reuse, 8.50705917302346158658e+37, PT ;  /* 0x7e8000000700780b */ /* 0x041fe40003f04000 */
[----:B------:R-:W-:-:S11]  /*0230*/  FSETP.GEU.AND P1, PT, R7, 1.175494350822287508e-38, PT ;  /* 0x008000000700780b */ /* 0x000fd60003f2e000 */
[----:B------:R-:W-:-:S04]  /*0240*/  @P0 FMUL R7, R7, 0.25 ;  /* 0x3e80000007070820 */ /* 0x000fc80000400000 */
[----:B------:R-:W-:-:S06]  /*0250*/  @!P1 FMUL R7, R7, 16777216 ;  /* 0x4b80000007079820 */ /* 0x000fcc0000400000 */
[----:B------:R-:W0:Y:S01]  /*0260*/  MUFU.RCP R7, R7 ;  /* 0x0000000700077308 */ /* 0x000e220000001000 */
[----:B------:R-:W-:Y:S01]  /*0270*/  FSEL R4, R4, 1, P0 ;  /* 0x3f80000004047808 */ /* 0x000fe20000000000 */
[----:B----4-:R-:W-:-:S04]  /*0280*/  FADD R5, R12, -R5 ;  /* 0x800000050c057221 */ /* 0x010fc80000000000 */
[----:B------:R-:W-:-:S04]  /*0290*/  @!P1 FMUL R4, R4, 16777216 ;  /* 0x4b80000004049820 */ /* 0x000fc80000400000 */
[----:B0-----:R-:W-:-:S04]  /*02a0*/  FMUL R4, R7, R4 ;  /* 0x0000000407047220 */ /* 0x001fc80000400000 */
[----:B------:R-:W-:-:S04]  /*02b0*/  FMUL R4, R5, R4 ;  /* 0x0000000405047220 */ /* 0x000fc80000400000 */
[----:B-----5:R-:W-:-:S05]  /*02c0*/  FFMA R4, R8, R4, R11 ;  /* 0x0000000408047223 */ /* 0x020fca000000000b */
[----:B------:R-:W-:-:S04]  /*02d0*/  FSETP.GEU.AND P0, PT, R4, RZ, PT ;  /* 0x000000ff0400720b */ /* 0x000fc80003f0e000 */
[----:B------:R-:W-:-:S05]  /*02e0*/  FSEL R5, R4, RZ, P0 ;  /* 0x000000ff04057208 */ /* 0x000fca0000000000 */
[----:B------:R-:W-:Y:S01]  /*02f0*/  STG.E desc[UR4][R2.64], R5 ;  /* 0x0000000502007986 */ /* 0x000fe2000c101904 */
[----:B------:R-:W-:Y:S05]  /*0300*/  EXIT ;  /* 0x000000000000794d */ /* 0x000fea0003800000 */
.L_x_0:
[----:B------:R-:W-:-:S00]  /*0310*/  BRA `(.L_x_0) ;  /* 0xfffffffc00fc7947 */ /* 0x000fc0000383ffff */
[----:B------:R-:W-:-:S00]  /*0320*/  NOP ;  /* 0x0000000000007918 */ /* 0x000fc00000000000 */
        /* <DEDUP_REMOVED lines=13> */
.L_x_1:


//--------------------- .nv.global.init           --------------------------
	.section	.nv.global.init,"aw",@progbits
.nv.global.init:
	.type		_$_str,@object
	.size		_$_str,(_$_str_$_2 - _$_str)
_$_str:
        /*0000*/ 	.byte	0x5f, 0x5f, 0x43, 0x55, 0x44, 0x41, 0x5f, 0x46, 0x54, 0x5a, 0x00
	.type		_$_str_$_2,@object
	.size		_$_str_$_2,(.L_1 - _$_str_$_2)
_$_str_$_2:
        /*000b*/ 	.byte	0x5f, 0x5f, 0x43, 0x55, 0x44, 0x41, 0x5f, 0x50, 0x52, 0x45, 0x43, 0x5f, 0x53, 0x51, 0x52, 0x54
        /*001b*/ 	.byte	0x00
.L_1:


//--------------------- .nv.constant0.triton_poi_fused__native_batch_norm_legit_no_training_relu_19 --------------------------
	.section	.nv.constant0.triton_poi_fused__native_batch_norm_legit_no_training_relu_19,"a",@progbits
	.sectionflags	@""
	.align	4
.nv.constant0.triton_poi_fused__native_batch_norm_legit_no_training_relu_19:
	.zero		580
